//
// Generated by NVIDIA NVVM Compiler
//
// Compiler Build ID: CL-36424714
// Cuda compilation tools, release 13.0, V13.0.88
// Based on NVVM 20.0.0
//

.version 9.0
.target sm_100
.address_size 64

	// .globl	_Z13transpose_gpuPfS_ii

.visible .entry _Z13transpose_gpuPfS_ii(
	.param .u64 .ptr .align 1 _Z13transpose_gpuPfS_ii_param_0,
	.param .u64 .ptr .align 1 _Z13transpose_gpuPfS_ii_param_1,
	.param .u32 _Z13transpose_gpuPfS_ii_param_2,
	.param .u32 _Z13transpose_gpuPfS_ii_param_3
)
{
	.reg .pred 	%p<4>;
	.reg .b32 	%r<15>;
	.reg .b32 	%f<2>;
	.reg .b64 	%rd<9>;

	ld.param.u64 	%rd1, [_Z13transpose_gpuPfS_ii_param_0];
	ld.param.u64 	%rd2, [_Z13transpose_gpuPfS_ii_param_1];
	ld.param.u32 	%r5, [_Z13transpose_gpuPfS_ii_param_2];
	ld.param.u32 	%r4, [_Z13transpose_gpuPfS_ii_param_3];
	mov.u32 	%r6, %ctaid.x;
	mov.u32 	%r7, %ntid.x;
	mov.u32 	%r8, %tid.x;
	mad.lo.s32 	%r1, %r6, %r7, %r8;
	mov.u32 	%r9, %ctaid.y;
	mov.u32 	%r10, %ntid.y;
	mov.u32 	%r11, %tid.y;
	mad.lo.s32 	%r12, %r9, %r10, %r11;
	setp.ge.s32 	%p1, %r1, %r4;
	setp.ge.s32 	%p2, %r12, %r5;
	or.pred  	%p3, %p1, %p2;
	@%p3 bra 	$L__BB0_2;
	cvta.to.global.u64 	%rd3, %rd1;
	cvta.to.global.u64 	%rd4, %rd2;
	mad.lo.s32 	%r13, %r4, %r12, %r1;
	mul.wide.s32 	%rd5, %r13, 4;
	add.s64 	%rd6, %rd3, %rd5;
	ld.global.f32 	%f1, [%rd6];
	mad.lo.s32 	%r14, %r5, %r1, %r12;
	mul.wide.s32 	%rd7, %r14, 4;
	add.s64 	%rd8, %rd4, %rd7;
	st.global.f32 	[%rd8], %f1;
$L__BB0_2:
	ret;

}
	// .globl	_Z23transpose_gpu_coalescedPfS_ii
.visible .entry _Z23transpose_gpu_coalescedPfS_ii(
	.param .u64 .ptr .align 1 _Z23transpose_gpu_coalescedPfS_ii_param_0,
	.param .u64 .ptr .align 1 _Z23transpose_gpu_coalescedPfS_ii_param_1,
	.param .u32 _Z23transpose_gpu_coalescedPfS_ii_param_2,
	.param .u32 _Z23transpose_gpu_coalescedPfS_ii_param_3
)
{
	.reg .pred 	%p<4>;
	.reg .b32 	%r<12>;
	.reg .b32 	%f<2>;
	.reg .b64 	%rd<9>;

	ld.param.u64 	%rd1, [_Z23transpose_gpu_coalescedPfS_ii_param_0];
	ld.param.u64 	%rd2, [_Z23transpose_gpu_coalescedPfS_ii_param_1];
	ld.param.u32 	%r3, [_Z23transpose_gpu_coalescedPfS_ii_param_2];
	ld.param.u32 	%r4, [_Z23transpose_gpu_coalescedPfS_ii_param_3];
	mov.u32 	%r5, %ctaid.x;
	mov.u32 	%r6, %ntid.x;
	mov.u32 	%r7, %tid.x;
	mad.lo.s32 	%r8, %r5, %r6, %r7;
	div.u32 	%r2, %r8, %r4;
	mul.lo.s32 	%r9, %r2, %r4;
	sub.s32 	%r1, %r8, %r9;
	setp.ge.s32 	%p1, %r1, %r4;
	setp.ge.s32 	%p2, %r2, %r3;
	or.pred  	%p3, %p1, %p2;
	@%p3 bra 	$L__BB1_2;
	cvta.to.global.u64 	%rd3, %rd1;
	cvta.to.global.u64 	%rd4, %rd2;
	mad.lo.s32 	%r10, %r2, %r4, %r1;
	mul.wide.s32 	%rd5, %r10, 4;
	add.s64 	%rd6, %rd3, %rd5;
	ld.global.f32 	%f1, [%rd6];
	mad.lo.s32 	%r11, %r1, %r3, %r2;
	mul.wide.s32 	%rd7, %r11, 4;
	add.s64 	%rd8, %rd4, %rd7;
	st.global.f32 	[%rd8], %f1;
$L__BB1_2:
	ret;

}


// ===== COMPILED SASS (sm_100) =====

	.target	sm_100

	.elftype	@"ET_EXEC"


//--------------------- .note.nv.tkinfo           --------------------------
	.section	.note.nv.tkinfo,"",@"SHT_NOTE"
	.sectionflags	@"SHF_NOTE_NV_TKINFO"
	.tkinfo
        /*0018*/ 	.word	0x00000002
        /*0030*/ 	.string	""
        /*0030*/ 	.string	"ptxas"
        /*0030*/ 	.string	"Cuda compilation tools, release 13.0, V13.0.88"
        /*0030*/ 	.string	"Build cuda_13.0.r13.0/compiler.36424714_0"
        /*0030*/ 	.string	"-arch sm_100 -m 64 "



//--------------------- .note.nv.cuinfo           --------------------------
	.section	.note.nv.cuinfo,"",@"SHT_NOTE"
	.sectionflags	@"SHF_NOTE_NV_CUINFO"
        /*0018*/ 	.short	0x0002
        /*001a*/ 	.short	0x0064
        /*001c*/ 	.short	0x0082
	.zero		2


//--------------------- .nv.info                  --------------------------
	.section	.nv.info,"",@"SHT_CUDA_INFO"
	.align	4


	//----- nvinfo : EIATTR_REGCOUNT
	.align		4
        /*0000*/ 	.byte	0x04, 0x2f
        /*0002*/ 	.short	(.L_1 - .L_0)
	.align		4
.L_0:
        /*0004*/ 	.word	index@(_Z13transpose_gpuPfS_ii)
        /*0008*/ 	.word	0x0000000a


	//----- nvinfo : EIATTR_FRAME_SIZE
	.align		4
.L_1:
        /*000c*/ 	.byte	0x04, 0x11
        /*000e*/ 	.short	(.L_3 - .L_2)
	.align		4
.L_2:
        /*0010*/ 	.word	index@(_Z13transpose_gpuPfS_ii)
        /*0014*/ 	.word	0x00000000


	//----- nvinfo : EIATTR_REGCOUNT
	.align		4
.L_3:
        /*0018*/ 	.byte	0x04, 0x2f
        /*001a*/ 	.short	(.L_5 - .L_4)
	.align		4
.L_4:
        /*001c*/ 	.word	index@(_Z23transpose_gpu_coalescedPfS_ii)
        /*0020*/ 	.word	0x0000000a


	//----- nvinfo : EIATTR_FRAME_SIZE
	.align		4
.L_5:
        /*0024*/ 	.byte	0x04, 0x11
        /*0026*/ 	.short	(.L_7 - .L_6)
	.align		4
.L_6:
        /*0028*/ 	.word	index@(_Z23transpose_gpu_coalescedPfS_ii)
        /*002c*/ 	.word	0x00000000


	//----- nvinfo : EIATTR_MIN_STACK_SIZE
	.align		4
.L_7:
        /*0030*/ 	.byte	0x04, 0x12
        /*0032*/ 	.short	(.L_9 - .L_8)
	.align		4
.L_8:
        /*0034*/ 	.word	index@(_Z23transpose_gpu_coalescedPfS_ii)
        /*0038*/ 	.word	0x00000000


	//----- nvinfo : EIATTR_MIN_STACK_SIZE
	.align		4
.L_9:
        /*003c*/ 	.byte	0x04, 0x12
        /*003e*/ 	.short	(.L_11 - .L_10)
	.align		4
.L_10:
        /*0040*/ 	.word	index@(_Z13transpose_gpuPfS_ii)
        /*0044*/ 	.word	0x00000000
.L_11:


//--------------------- .nv.compat                --------------------------
	.section	.nv.compat,"",@"SHT_CUDA_COMPAT_INFO"
	.align	4
        /*0000*/ 	.byte	0x02, 0x09, 0x00, 0x00, 0x02, 0x02, 0x01, 0x00, 0x02, 0x05, 0x05, 0x00, 0x03, 0x07, 0x01, 0x01
        /*0010*/ 	.byte	0x02, 0x03, 0x00, 0x00, 0x02, 0x06, 0x01, 0x00, 0x04, 0x0b, 0x08, 0x00, 0x09, 0x00, 0x00, 0x00
        /*0020*/ 	.byte	0x00, 0x00, 0x00, 0x00


//--------------------- .nv.info._Z23transpose_gpu_coalescedPfS_ii --------------------------
	.section	.nv.info._Z23transpose_gpu_coalescedPfS_ii,"",@"SHT_CUDA_INFO"
	.sectionflags	@""
	.align	4


	//----- nvinfo : EIATTR_CUDA_API_VERSION
	.align		4
        /*0000*/ 	.byte	0x04, 0x37
        /*0002*/ 	.short	(.L_13 - .L_12)
.L_12:
        /*0004*/ 	.word	0x00000082


	//----- nvinfo : EIATTR_KPARAM_INFO
	.align		4
.L_13:
        /*0008*/ 	.byte	0x04, 0x17
        /*000a*/ 	.short	(.L_15 - .L_14)
.L_14:
        /*000c*/ 	.word	0x00000000
        /*0010*/ 	.short	0x0003
        /*0012*/ 	.short	0x0014
        /*0014*/ 	.byte	0x00, 0xf0, 0x11, 0x00


	//----- nvinfo : EIATTR_KPARAM_INFO
	.align		4
.L_15:
        /*0018*/ 	.byte	0x04, 0x17
        /*001a*/ 	.short	(.L_17 - .L_16)
.L_16:
        /*001c*/ 	.word	0x00000000
        /*0020*/ 	.short	0x0002
        /*0022*/ 	.short	0x0010
        /*0024*/ 	.byte	0x00, 0xf0, 0x11, 0x00


	//----- nvinfo : EIATTR_KPARAM_INFO
	.align		4
.L_17:
        /*0028*/ 	.byte	0x04, 0x17
        /*002a*/ 	.short	(.L_19 - .L_18)
.L_18:
        /*002c*/ 	.word	0x00000000
        /*0030*/ 	.short	0x0001
        /*0032*/ 	.short	0x0008
        /*0034*/ 	.byte	0x00, 0xf5, 0x21, 0x00


	//----- nvinfo : EIATTR_KPARAM_INFO
	.align		4
.L_19:
        /*0038*/ 	.byte	0x04, 0x17
        /*003a*/ 	.short	(.L_21 - .L_20)
.L_20:
        /*003c*/ 	.word	0x00000000
        /*0040*/ 	.short	0x0000
        /*0042*/ 	.short	0x0000
        /*0044*/ 	.byte	0x00, 0xf5, 0x21, 0x00


	//----- nvinfo : EIATTR_SPARSE_MMA_MASK
	.align		4
.L_21:
        /*0048*/ 	.byte	0x03, 0x50
        /*004a*/ 	.short	0x0000


	//----- nvinfo : EIATTR_MAXREG_COUNT
	.align		4
        /*004c*/ 	.byte	0x03, 0x1b
        /*004e*/ 	.short	0x00ff


	//----- nvinfo : EIATTR_MERCURY_ISA_VERSION
	.align		4
        /*0050*/ 	.byte	0x03, 0x5f
        /*0052*/ 	.short	0x0101


	//----- nvinfo : EIATTR_VRC_CTA_INIT_COUNT
	.align		4
        /*0054*/ 	.byte	0x02, 0x4a
	.zero		1
	.zero		1


	//----- nvinfo : EIATTR_EXIT_INSTR_OFFSETS
	.align		4
        /*0058*/ 	.byte	0x04, 0x1c
        /*005a*/ 	.short	(.L_23 - .L_22)


	//   ....[0]....
.L_22:
        /*005c*/ 	.word	0x000001c0


	//   ....[1]....
        /*0060*/ 	.word	0x00000260


	//----- nvinfo : EIATTR_CBANK_PARAM_SIZE
	.align		4
.L_23:
        /*0064*/ 	.byte	0x03, 0x19
        /*0066*/ 	.short	0x0018


	//----- nvinfo : EIATTR_PARAM_CBANK
	.align		4
        /*0068*/ 	.byte	0x04, 0x0a
        /*006a*/ 	.short	(.L_25 - .L_24)
	.align		4
.L_24:
        /*006c*/ 	.word	index@(.nv.constant0._Z23transpose_gpu_coalescedPfS_ii)
        /*0070*/ 	.short	0x0380
        /*0072*/ 	.short	0x0018


	//----- nvinfo : EIATTR_SW_WAR
	.align		4
.L_25:
        /*0074*/ 	.byte	0x04, 0x36
        /*0076*/ 	.short	(.L_27 - .L_26)
.L_26:
        /*0078*/ 	.word	0x00000008
.L_27:


//--------------------- .nv.info._Z13transpose_gpuPfS_ii --------------------------
	.section	.nv.info._Z13transpose_gpuPfS_ii,"",@"SHT_CUDA_INFO"
	.sectionflags	@""
	.align	4


	//----- nvinfo : EIATTR_CUDA_API_VERSION
	.align		4
        /*0000*/ 	.byte	0x04, 0x37
        /*0002*/ 	.short	(.L_29 - .L_28)
.L_28:
        /*0004*/ 	.word	0x00000082


	//----- nvinfo : EIATTR_KPARAM_INFO
	.align		4
.L_29:
        /*0008*/ 	.byte	0x04, 0x17
        /*000a*/ 	.short	(.L_31 - .L_30)
.L_30:
        /*000c*/ 	.word	0x00000000
        /*0010*/ 	.short	0x0003
        /*0012*/ 	.short	0x0014
        /*0014*/ 	.byte	0x00, 0xf0, 0x11, 0x00


	//----- nvinfo : EIATTR_KPARAM_INFO
	.align		4
.L_31:
        /*0018*/ 	.byte	0x04, 0x17
        /*001a*/ 	.short	(.L_33 - .L_32)
.L_32:
        /*001c*/ 	.word	0x00000000
        /*0020*/ 	.short	0x0002
        /*0022*/ 	.short	0x0010
        /*0024*/ 	.byte	0x00, 0xf0, 0x11, 0x00


	//----- nvinfo : EIATTR_KPARAM_INFO
	.align		4
.L_33:
        /*0028*/ 	.byte	0x04, 0x17
        /*002a*/ 	.short	(.L_35 - .L_34)
.L_34:
        /*002c*/ 	.word	0x00000000
        /*0030*/ 	.short	0x0001
        /*0032*/ 	.short	0x0008
        /*0034*/ 	.byte	0x00, 0xf5, 0x21, 0x00


	//----- nvinfo : EIATTR_KPARAM_INFO
	.align		4
.L_35:
        /*0038*/ 	.byte	0x04, 0x17
        /*003a*/ 	.short	(.L_37 - .L_36)
.L_36:
        /*003c*/ 	.word	0x00000000
        /*0040*/ 	.short	0x0000
        /*0042*/ 	.short	0x0000
        /*0044*/ 	.byte	0x00, 0xf5, 0x21, 0x00


	//----- nvinfo : EIATTR_SPARSE_MMA_MASK
	.align		4
.L_37:
        /*0048*/ 	.byte	0x03, 0x50
        /*004a*/ 	.short	0x0000


	//----- nvinfo : EIATTR_MAXREG_COUNT
	.align		4
        /*004c*/ 	.byte	0x03, 0x1b
        /*004e*/ 	.short	0x00ff


	//----- nvinfo : EIATTR_MERCURY_ISA_VERSION
	.align		4
        /*0050*/ 	.byte	0x03, 0x5f
        /*0052*/ 	.short	0x0101


	//----- nvinfo : EIATTR_VRC_CTA_INIT_COUNT
	.align		4
        /*0054*/ 	.byte	0x02, 0x4a
	.zero		1
	.zero		1


	//----- nvinfo : EIATTR_EXIT_INSTR_OFFSETS
	.align		4
        /*0058*/ 	.byte	0x04, 0x1c
        /*005a*/ 	.short	(.L_39 - .L_38)


	//   ....[0]....
.L_38:
        /*005c*/ 	.word	0x000000c0


	//   ....[1]....
        /*0060*/ 	.word	0x00000160


	//----- nvinfo : EIATTR_CBANK_PARAM_SIZE
	.align		4
.L_39:
        /*0064*/ 	.byte	0x03, 0x19
        /*0066*/ 	.short	0x0018


	//----- nvinfo : EIATTR_PARAM_CBANK
	.align		4
        /*0068*/ 	.byte	0x04, 0x0a
        /*006a*/ 	.short	(.L_41 - .L_40)
	.align		4
.L_40:
        /*006c*/ 	.word	index@(.nv.constant0._Z13transpose_gpuPfS_ii)
        /*0070*/ 	.short	0x0380
        /*0072*/ 	.short	0x0018


	//----- nvinfo : EIATTR_SW_WAR
	.align		4
.L_41:
        /*0074*/ 	.byte	0x04, 0x36
        /*0076*/ 	.short	(.L_43 - .L_42)
.L_42:
        /*0078*/ 	.word	0x00000008
.L_43:


//--------------------- .nv.callgraph             --------------------------
	.section	.nv.callgraph,"",@"SHT_CUDA_CALLGRAPH"
	.align	4
	.sectionentsize	8
	.align		4
        /*0000*/ 	.word	0x00000000
	.align		4
        /*0004*/ 	.word	0xffffffff
	.align		4
        /*0008*/ 	.word	0x00000000
	.align		4
        /*000c*/ 	.word	0xfffffffe
	.align		4
        /*0010*/ 	.word	0x00000000
	.align		4
        /*0014*/ 	.word	0xfffffffd
	.align		4
        /*0018*/ 	.word	0x00000000
	.align		4
        /*001c*/ 	.word	0xfffffffc


//--------------------- .text._Z23transpose_gpu_coalescedPfS_ii --------------------------
	.section	.text._Z23transpose_gpu_coalescedPfS_ii,"ax",@progbits
	.align	128
        .global         _Z23transpose_gpu_coalescedPfS_ii
        .type           _Z23transpose_gpu_coalescedPfS_ii,@function
        .size           _Z23transpose_gpu_coalescedPfS_ii,(.L_x_2 - _Z23transpose_gpu_coalescedPfS_ii)
        .other          _Z23transpose_gpu_coalescedPfS_ii,@"STO_CUDA_ENTRY STV_DEFAULT"
_Z23transpose_gpu_coalescedPfS_ii:
.text._Z23transpose_gpu_coalescedPfS_ii:
[----:B------:R-:W-:Y:S01]  /*0000*/  LDC R1, c[0x0][0x37c] ;  /* 0x0000df00ff017b82 */ /* 0x000fe20000000800 */
[----:B------:R-:W0:Y:S01]  /*0010*/  LDCU.64 UR6, c[0x0][0x390] ;  /* 0x00007200ff0677ac */ /* 0x000e220008000a00 */
[----:B------:R-:W1:Y:S06]  /*0020*/  S2R R5, SR_TID.X ;  /* 0x0000000000057919 */ /* 0x000e6c0000002100 */
[----:B------:R-:W1:Y:S08]  /*0030*/  S2UR UR4, SR_CTAID.X ;  /* 0x00000000000479c3 */ /* 0x000e700000002500 */
[----:B------:R-:W1:Y:S01]  /*0040*/  LDC R4, c[0x0][0x360] ;  /* 0x0000d800ff047b82 */ /* 0x000e620000000800 */
[----:B0-----:R-:W0:Y:S01]  /*0050*/  I2F.U32.RP R0, UR7 ;  /* 0x0000000700007d06 */ /* 0x001e220008209000 */
[----:B------:R-:W-:-:S07]  /*0060*/  ISETP.NE.U32.AND P2, PT, RZ, UR7, PT ;  /* 0x00000007ff007c0c */ /* 0x000fce000bf45070 */
[----:B0-----:R-:W0:Y:S02]  /*0070*/  MUFU.RCP R0, R0 ;  /* 0x0000000000007308 */ /* 0x001e240000001000 */
[----:B0-----:R-:W-:Y:S01]  /*0080*/  IADD3 R2, PT, PT, R0, 0xffffffe, RZ ;  /* 0x0ffffffe00027810 */ /* 0x001fe20007ffe0ff */
[----:B-1----:R-:W-:-:S05]  /*0090*/  IMAD R0, R4, UR4, R5 ;  /* 0x0000000404007c24 */ /* 0x002fca000f8e0205 */
[----:B------:R0:W1:Y:S02]  /*00a0*/  F2I.FTZ.U32.TRUNC.NTZ R3, R2 ;  /* 0x0000000200037305 */ /* 0x000064000021f000 */
[----:B0-----:R-:W-:Y:S01]  /*00b0*/  HFMA2 R2, -RZ, RZ, 0, 0 ;  /* 0x00000000ff027431 */ /* 0x001fe200000001ff */
[----:B-1----:R-:W-:-:S05]  /*00c0*/  IADD3 R7, PT, PT, RZ, -R3, RZ ;  /* 0x80000003ff077210 */ /* 0x002fca0007ffe0ff */
[----:B------:R-:W-:-:S04]  /*00d0*/  IMAD R7, R7, UR7, RZ ;  /* 0x0000000707077c24 */ /* 0x000fc8000f8e02ff */
[----:B------:R-:W-:-:S06]  /*00e0*/  IMAD.HI.U32 R3, R3, R7, R2 ;  /* 0x0000000703037227 */ /* 0x000fcc00078e0002 */
[----:B------:R-:W-:-:S04]  /*00f0*/  IMAD.HI.U32 R6, R3, R0, RZ ;  /* 0x0000000003067227 */ /* 0x000fc800078e00ff */
[----:B------:R-:W-:-:S04]  /*0100*/  IMAD.MOV R3, RZ, RZ, -R6 ;  /* 0x000000ffff037224 */ /* 0x000fc800078e0a06 */
[----:B------:R-:W-:-:S05]  /*0110*/  IMAD R2, R3, UR7, R0 ;  /* 0x0000000703027c24 */ /* 0x000fca000f8e0200 */
[----:B------:R-:W-:-:S13]  /*0120*/  ISETP.GE.U32.AND P0, PT, R2, UR7, PT ;  /* 0x0000000702007c0c */ /* 0x000fda000bf06070 */
[----:B------:R-:W-:Y:S01]  /*0130*/  @P0 IADD3 R2, PT, PT, R2, -UR7, RZ ;  /* 0x8000000702020c10 */ /* 0x000fe2000fffe0ff */
[----:B------:R-:W-:-:S03]  /*0140*/  @P0 VIADD R6, R6, 0x1 ;  /* 0x0000000106060836 */ /* 0x000fc60000000000 */
[----:B------:R-:W-:-:S13]  /*0150*/  ISETP.GE.U32.AND P1, PT, R2, UR7, PT ;  /* 0x0000000702007c0c */ /* 0x000fda000bf26070 */
[----:B------:R-:W-:Y:S02]  /*0160*/  @P1 IADD3 R6, PT, PT, R6, 0x1, RZ ;  /* 0x0000000106061810 */ /* 0x000fe40007ffe0ff */
[----:B------:R-:W-:-:S04]  /*0170*/  @!P2 LOP3.LUT R6, RZ, UR7, RZ, 0x33, !PT ;  /* 0x00000007ff06ac12 */ /* 0x000fc8000f8e33ff */
[C---:B------:R-:W-:Y:S02]  /*0180*/  IADD3 R7, PT, PT, -R6.reuse, RZ, RZ ;  /* 0x000000ff06077210 */ /* 0x040fe40007ffe1ff */
[----:B------:R-:W-:-:S03]  /*0190*/  ISETP.GE.AND P0, PT, R6, UR6, PT ;  /* 0x0000000606007c0c */ /* 0x000fc6000bf06270 */
[----:B------:R-:W-:-:S05]  /*01a0*/  IMAD R7, R7, UR7, R0 ;  /* 0x0000000707077c24 */ /* 0x000fca000f8e0200 */
[----:B------:R-:W-:-:S13]  /*01b0*/  ISETP.GE.OR P0, PT, R7, UR7, P0 ;  /* 0x0000000707007c0c */ /* 0x000fda0008706670 */
[----:B------:R-:W-:Y:S05]  /*01c0*/  @P0 EXIT ;  /* 0x000000000000094d */ /* 0x000fea0003800000 */
[----:B------:R-:W0:Y:S01]  /*01d0*/  LDC.64 R2, c[0x0][0x380] ;  /* 0x0000e000ff027b82 */ /* 0x000e220000000a00 */
[----:B------:R-:W1:Y:S01]  /*01e0*/  LDCU.64 UR4, c[0x0][0x358] ;  /* 0x00006b00ff0477ac */ /* 0x000e620008000a00 */
[----:B------:R-:W-:-:S04]  /*01f0*/  IMAD R5, R6, UR7, R7 ;  /* 0x0000000706057c24 */ /* 0x000fc8000f8e0207 */
[----:B0-----:R-:W-:Y:S02]  /*0200*/  IMAD.WIDE R2, R5, 0x4, R2 ;  /* 0x0000000405027825 */ /* 0x001fe400078e0202 */
[----:B------:R-:W0:Y:S04]  /*0210*/  LDC.64 R4, c[0x0][0x388] ;  /* 0x0000e200ff047b82 */ /* 0x000e280000000a00 */
[----:B-1----:R-:W2:Y:S01]  /*0220*/  LDG.E R3, desc[UR4][R2.64] ;  /* 0x0000000402037981 */ /* 0x002ea2000c1e1900 */
[----:B------:R-:W-:-:S04]  /*0230*/  IMAD R7, R7, UR6, R6 ;  /* 0x0000000607077c24 */ /* 0x000fc8000f8e0206 */
[----:B0-----:R-:W-:-:S05]  /*0240*/  IMAD.WIDE R4, R7, 0x4, R4 ;  /* 0x0000000407047825 */ /* 0x001fca00078e0204 */
[----:B--2---:R-:W-:Y:S01]  /*0250*/  STG.E desc[UR4][R4.64], R3 ;  /* 0x0000000304007986 */ /* 0x004fe2000c101904 */
[----:B------:R-:W-:Y:S05]  /*0260*/  EXIT ;  /* 0x000000000000794d */ /* 0x000fea0003800000 */
.L_x_0:
[----:B------:R-:W-:-:S00]  /*0270*/  BRA `(.L_x_0) ;  /* 0xfffffffc00fc7947 */ /* 0x000fc0000383ffff */
[----:B------:R-:W-:-:S00]  /*0280*/  NOP ;  /* 0x0000000000007918 */ /* 0x000fc00000000000 */
[----:B------:R-:W-:-:S00]  /*0290*/  NOP ;  /* 0x0000000000007918 */ /* 0x000fc00000000000 */
[----:B------:R-:W-:-:S00]  /*02a0*/  NOP ;  /* 0x0000000000007918 */ /* 0x000fc00000000000 */
[----:B------:R-:W-:-:S00]  /*02b0*/  NOP ;  /* 0x0000000000007918 */ /* 0x000fc00000000000 */
[----:B------:R-:W-:-:S00]  /*02c0*/  NOP ;  /* 0x0000000000007918 */ /* 0x000fc00000000000 */
[----:B------:R-:W-:-:S00]  /*02d0*/  NOP ;  /* 0x0000000000007918 */ /* 0x000fc00000000000 */
[----:B------:R-:W-:-:S00]  /*02e0*/  NOP ;  /* 0x0000000000007918 */ /* 0x000fc00000000000 */
[----:B------:R-:W-:-:S00]  /*02f0*/  NOP ;  /* 0x0000000000007918 */ /* 0x000fc00000000000 */
.L_x_2:


//--------------------- .text._Z13transpose_gpuPfS_ii --------------------------
	.section	.text._Z13transpose_gpuPfS_ii,"ax",@progbits
	.align	128
        .global         _Z13transpose_gpuPfS_ii
        .type           _Z13transpose_gpuPfS_ii,@function
        .size           _Z13transpose_gpuPfS_ii,(.L_x_3 - _Z13transpose_gpuPfS_ii)
        .other          _Z13transpose_gpuPfS_ii,@"STO_CUDA_ENTRY STV_DEFAULT"
_Z13transpose_gpuPfS_ii:
.text._Z13transpose_gpuPfS_ii:
[----:B------:R-:W-:Y:S01]  /*0000*/  LDC R1, c[0x0][0x37c] ;  /* 0x0000df00ff017b82 */ /* 0x000fe20000000800 */
[----:B------:R-:W0:Y:S07]  /*0010*/  S2R R2, SR_TID.Y ;  /* 0x0000000000027919 */ /* 0x000e2e0000002200 */
[----:B------:R-:W1:Y:S01]  /*0020*/  LDC R0, c[0x0][0x360] ;  /* 0x0000d800ff007b82 */ /* 0x000e620000000800 */
[----:B------:R-:W2:Y:S01]  /*0030*/  LDCU.64 UR6, c[0x0][0x390] ;  /* 0x00007200ff0677ac */ /* 0x000ea20008000a00 */
[----:B------:R-:W1:Y:S06]  /*0040*/  S2R R3, SR_TID.X ;  /* 0x0000000000037919 */ /* 0x000e6c0000002100 */
[----:B------:R-:W0:Y:S08]  /*0050*/  S2UR UR5, SR_CTAID.Y ;  /* 0x00000000000579c3 */ /* 0x000e300000002600 */
[----:B------:R-:W0:Y:S08]  /*0060*/  LDC R7, c[0x0][0x364] ;  /* 0x0000d900ff077b82 */ /* 0x000e300000000800 */
[----:B------:R-:W1:Y:S01]  /*0070*/  S2UR UR4, SR_CTAID.X ;  /* 0x00000000000479c3 */ /* 0x000e620000002500 */
[----:B0-----:R-:W-:-:S05]  /*0080*/  IMAD R7, R7, UR5, R2 ;  /* 0x0000000507077c24 */ /* 0x001fca000f8e0202 */
[----:B--2---:R-:W-:Y:S01]  /*0090*/  ISETP.GE.AND P0, PT, R7, UR6, PT ;  /* 0x0000000607007c0c */ /* 0x004fe2000bf06270 */
[----:B-1----:R-:W-:-:S05]  /*00a0*/  IMAD R0, R0, UR4, R3 ;  /* 0x0000000400007c24 */ /* 0x002fca000f8e0203 */
        /* <DEDUP_REMOVED lines=12> */
.L_x_1:
        /* <DEDUP_REMOVED lines=9> */
.L_x_3:


//--------------------- .nv.shared.reserved.0     --------------------------
	.section	.nv.shared.reserved.0,"aw",@nobits
	.weak		__nv_reservedSMEM_offset_0_alias
	.size		__nv_reservedSMEM_offset_0_alias, 0, 64
	.other		__nv_reservedSMEM_offset_0_alias,@"STO_CUDA_RESERVED_SHARED STV_DEFAULT"
__nv_reservedSMEM_offset_0_alias:
	.zero		0
	.zero		64


//--------------------- .nv.constant0._Z23transpose_gpu_coalescedPfS_ii --------------------------
	.section	.nv.constant0._Z23transpose_gpu_coalescedPfS_ii,"a",@progbits
	.sectionflags	@""
	.align	4
.nv.constant0._Z23transpose_gpu_coalescedPfS_ii:
	.zero		920


//--------------------- .nv.constant0._Z13transpose_gpuPfS_ii --------------------------
	.section	.nv.constant0._Z13transpose_gpuPfS_ii,"a",@progbits
	.sectionflags	@""
	.align	4
.nv.constant0._Z13transpose_gpuPfS_ii:
	.zero		920


//--------------------- SYMBOLS --------------------------

	.type		.nv.reservedSmem.offset0,@object
	.size		.nv.reservedSmem.offset0,0x4
